//
// Generated by NVIDIA NVVM Compiler
//
// Compiler Build ID: CL-36424714
// Cuda compilation tools, release 13.0, V13.0.88
// Based on NVVM 20.0.0
//

.version 9.0
.target sm_100
.address_size 64

	// .globl	kernel

.visible .entry kernel(
	.param .u32 kernel_param_0,
	.param .u32 kernel_param_1,
	.param .u64 .ptr .align 1 kernel_param_2,
	.param .u64 .ptr .align 1 kernel_param_3,
	.param .u64 .ptr .align 1 kernel_param_4,
	.param .u64 .ptr .align 1 kernel_param_5,
	.param .u64 .ptr .align 1 kernel_param_6,
	.param .u64 .ptr .align 1 kernel_param_7,
	.param .u64 .ptr .align 1 kernel_param_8
)
{
	.reg .pred 	%p<9>;
	.reg .b32 	%r<44>;
	.reg .b32 	%f<171>;
	.reg .b64 	%rd<89>;

	ld.param.u64 	%rd23, [kernel_param_4];
	ld.param.u64 	%rd19, [kernel_param_5];
	ld.param.u64 	%rd22, [kernel_param_8];
	cvta.to.global.u64 	%rd24, %rd23;
	mov.u32 	%r1, %ctaid.x;
	mov.u32 	%r16, %tid.x;
	shl.b32 	%r17, %r1, 6;
	add.s32 	%r2, %r17, %r16;
	mul.wide.u32 	%rd25, %r2, 4;
	add.s64 	%rd26, %rd24, %rd25;
	ld.global.u32 	%r3, [%rd26];
	setp.eq.s32 	%p1, %r3, -1;
	@%p1 bra 	$L__BB0_10;
	ld.param.u64 	%rd81, [kernel_param_3];
	ld.param.u64 	%rd79, [kernel_param_2];
	ld.param.u32 	%r37, [kernel_param_0];
	cvta.to.global.u64 	%rd27, %rd19;
	cvta.to.global.u64 	%rd28, %rd22;
	cvta.to.global.u64 	%rd1, %rd81;
	cvta.to.global.u64 	%rd2, %rd79;
	add.s64 	%rd30, %rd27, %rd25;
	ld.global.f32 	%f1, [%rd30];
	mul.lo.s32 	%r18, %r3, %r37;
	cvt.s64.s32 	%rd3, %r18;
	mul.lo.s32 	%r19, %r37, %r1;
	cvt.s64.s32 	%rd4, %r19;
	mul.wide.s32 	%rd31, %r3, 4;
	add.s64 	%rd32, %rd28, %rd31;
	atom.global.add.f32 	%f2, [%rd32], %f1;
	shr.s32 	%r20, %r37, 31;
	shr.u32 	%r21, %r20, 30;
	add.s32 	%r22, %r37, %r21;
	shr.s32 	%r4, %r22, 2;
	setp.lt.s32 	%p2, %r37, 4;
	@%p2 bra 	$L__BB0_10;
	add.s32 	%r24, %r4, -1;
	setp.lt.u32 	%p3, %r24, 3;
	mov.b32 	%r43, 0;
	@%p3 bra 	$L__BB0_5;
	and.b32  	%r43, %r4, 536870908;
	neg.s32 	%r41, %r43;
	shl.b64 	%rd33, %rd4, 2;
	add.s64 	%rd34, %rd33, %rd1;
	add.s64 	%rd88, %rd34, 32;
	shl.b64 	%rd35, %rd3, 2;
	add.s64 	%rd36, %rd35, %rd2;
	add.s64 	%rd87, %rd36, 32;
	mov.b32 	%r40, 0;
$L__BB0_4:
	.pragma "nounroll";
	ld.param.u64 	%rd85, [kernel_param_7];
	ld.param.u64 	%rd83, [kernel_param_6];
	ld.param.u32 	%r38, [kernel_param_0];
	ld.global.v4.f32 	{%f3, %f4, %f5, %f6}, [%rd88+-32];
	ld.global.v4.f32 	{%f7, %f8, %f9, %f10}, [%rd87+-32];
	cvt.u64.u32 	%rd37, %r40;
	mul.lo.s32 	%r27, %r3, %r38;
	cvt.s64.s32 	%rd38, %r27;
	add.s64 	%rd39, %rd37, %rd38;
	cvta.to.global.u64 	%rd40, %rd85;
	shl.b64 	%rd41, %rd39, 2;
	add.s64 	%rd42, %rd40, %rd41;
	mul.f32 	%f11, %f1, %f3;
	atom.global.add.f32 	%f12, [%rd42], %f11;
	mul.f32 	%f13, %f1, %f4;
	atom.global.add.f32 	%f14, [%rd42+4], %f13;
	mul.f32 	%f15, %f1, %f5;
	atom.global.add.f32 	%f16, [%rd42+8], %f15;
	mul.f32 	%f17, %f1, %f6;
	atom.global.add.f32 	%f18, [%rd42+12], %f17;
	mul.lo.s32 	%r29, %r38, %r1;
	cvt.s64.s32 	%rd43, %r29;
	add.s64 	%rd44, %rd37, %rd43;
	cvta.to.global.u64 	%rd45, %rd83;
	shl.b64 	%rd46, %rd44, 2;
	add.s64 	%rd47, %rd45, %rd46;
	mul.f32 	%f19, %f1, %f7;
	atom.global.add.f32 	%f20, [%rd47], %f19;
	mul.f32 	%f21, %f1, %f8;
	atom.global.add.f32 	%f22, [%rd47+4], %f21;
	mul.f32 	%f23, %f1, %f9;
	atom.global.add.f32 	%f24, [%rd47+8], %f23;
	mul.f32 	%f25, %f1, %f10;
	atom.global.add.f32 	%f26, [%rd47+12], %f25;
	ld.global.v4.f32 	{%f27, %f28, %f29, %f30}, [%rd88+-16];
	ld.global.v4.f32 	{%f31, %f32, %f33, %f34}, [%rd87+-16];
	mul.f32 	%f35, %f1, %f27;
	atom.global.add.f32 	%f36, [%rd42+16], %f35;
	mul.f32 	%f37, %f1, %f28;
	atom.global.add.f32 	%f38, [%rd42+20], %f37;
	mul.f32 	%f39, %f1, %f29;
	atom.global.add.f32 	%f40, [%rd42+24], %f39;
	mul.f32 	%f41, %f1, %f30;
	atom.global.add.f32 	%f42, [%rd42+28], %f41;
	mul.f32 	%f43, %f1, %f31;
	atom.global.add.f32 	%f44, [%rd47+16], %f43;
	mul.f32 	%f45, %f1, %f32;
	atom.global.add.f32 	%f46, [%rd47+20], %f45;
	mul.f32 	%f47, %f1, %f33;
	atom.global.add.f32 	%f48, [%rd47+24], %f47;
	mul.f32 	%f49, %f1, %f34;
	atom.global.add.f32 	%f50, [%rd47+28], %f49;
	ld.global.v4.f32 	{%f51, %f52, %f53, %f54}, [%rd88];
	ld.global.v4.f32 	{%f55, %f56, %f57, %f58}, [%rd87];
	mul.f32 	%f59, %f1, %f51;
	atom.global.add.f32 	%f60, [%rd42+32], %f59;
	mul.f32 	%f61, %f1, %f52;
	atom.global.add.f32 	%f62, [%rd42+36], %f61;
	mul.f32 	%f63, %f1, %f53;
	atom.global.add.f32 	%f64, [%rd42+40], %f63;
	mul.f32 	%f65, %f1, %f54;
	atom.global.add.f32 	%f66, [%rd42+44], %f65;
	mul.f32 	%f67, %f1, %f55;
	atom.global.add.f32 	%f68, [%rd47+32], %f67;
	mul.f32 	%f69, %f1, %f56;
	atom.global.add.f32 	%f70, [%rd47+36], %f69;
	mul.f32 	%f71, %f1, %f57;
	atom.global.add.f32 	%f72, [%rd47+40], %f71;
	mul.f32 	%f73, %f1, %f58;
	atom.global.add.f32 	%f74, [%rd47+44], %f73;
	ld.global.v4.f32 	{%f75, %f76, %f77, %f78}, [%rd88+16];
	ld.global.v4.f32 	{%f79, %f80, %f81, %f82}, [%rd87+16];
	mul.f32 	%f83, %f1, %f75;
	atom.global.add.f32 	%f84, [%rd42+48], %f83;
	mul.f32 	%f85, %f1, %f76;
	atom.global.add.f32 	%f86, [%rd42+52], %f85;
	mul.f32 	%f87, %f1, %f77;
	atom.global.add.f32 	%f88, [%rd42+56], %f87;
	mul.f32 	%f89, %f1, %f78;
	atom.global.add.f32 	%f90, [%rd42+60], %f89;
	mul.f32 	%f91, %f1, %f79;
	atom.global.add.f32 	%f92, [%rd47+48], %f91;
	mul.f32 	%f93, %f1, %f80;
	atom.global.add.f32 	%f94, [%rd47+52], %f93;
	mul.f32 	%f95, %f1, %f81;
	atom.global.add.f32 	%f96, [%rd47+56], %f95;
	mul.f32 	%f97, %f1, %f82;
	atom.global.add.f32 	%f98, [%rd47+60], %f97;
	add.s32 	%r41, %r41, 4;
	add.s32 	%r40, %r40, 16;
	add.s64 	%rd88, %rd88, 64;
	add.s64 	%rd87, %rd87, 64;
	setp.ne.s32 	%p4, %r41, 0;
	@%p4 bra 	$L__BB0_4;
$L__BB0_5:
	and.b32  	%r12, %r4, 3;
	setp.eq.s32 	%p5, %r12, 0;
	@%p5 bra 	$L__BB0_10;
	ld.param.u64 	%rd86, [kernel_param_7];
	ld.param.u64 	%rd84, [kernel_param_6];
	ld.param.u64 	%rd82, [kernel_param_3];
	ld.param.u64 	%rd80, [kernel_param_2];
	ld.param.u32 	%r39, [kernel_param_0];
	cvta.to.global.u64 	%rd11, %rd86;
	cvta.to.global.u64 	%rd12, %rd84;
	cvta.to.global.u64 	%rd48, %rd80;
	mul.lo.s32 	%r30, %r3, %r39;
	cvt.s64.s32 	%rd13, %r30;
	mul.wide.s32 	%rd49, %r30, 4;
	add.s64 	%rd14, %rd48, %rd49;
	cvta.to.global.u64 	%rd50, %rd82;
	mov.u32 	%r31, %ctaid.x;
	mul.lo.s32 	%r32, %r39, %r31;
	cvt.s64.s32 	%rd15, %r32;
	mul.wide.s32 	%rd51, %r32, 4;
	add.s64 	%rd16, %rd50, %rd51;
	setp.eq.s32 	%p6, %r12, 1;
	@%p6 bra 	$L__BB0_8;
	mul.wide.u32 	%rd52, %r43, 16;
	add.s64 	%rd53, %rd16, %rd52;
	ld.global.v4.f32 	{%f99, %f100, %f101, %f102}, [%rd53];
	add.s64 	%rd54, %rd14, %rd52;
	ld.global.v4.f32 	{%f103, %f104, %f105, %f106}, [%rd54];
	shl.b32 	%r33, %r43, 2;
	cvt.u64.u32 	%rd55, %r33;
	add.s64 	%rd56, %rd55, %rd13;
	shl.b64 	%rd57, %rd56, 2;
	add.s64 	%rd58, %rd11, %rd57;
	mul.f32 	%f107, %f1, %f99;
	atom.global.add.f32 	%f108, [%rd58], %f107;
	mul.f32 	%f109, %f1, %f100;
	atom.global.add.f32 	%f110, [%rd58+4], %f109;
	mul.f32 	%f111, %f1, %f101;
	atom.global.add.f32 	%f112, [%rd58+8], %f111;
	mul.f32 	%f113, %f1, %f102;
	atom.global.add.f32 	%f114, [%rd58+12], %f113;
	add.s64 	%rd59, %rd55, %rd15;
	shl.b64 	%rd60, %rd59, 2;
	add.s64 	%rd61, %rd12, %rd60;
	mul.f32 	%f115, %f1, %f103;
	atom.global.add.f32 	%f116, [%rd61], %f115;
	mul.f32 	%f117, %f1, %f104;
	atom.global.add.f32 	%f118, [%rd61+4], %f117;
	mul.f32 	%f119, %f1, %f105;
	atom.global.add.f32 	%f120, [%rd61+8], %f119;
	mul.f32 	%f121, %f1, %f106;
	atom.global.add.f32 	%f122, [%rd61+12], %f121;
	ld.global.v4.f32 	{%f123, %f124, %f125, %f126}, [%rd53+16];
	ld.global.v4.f32 	{%f127, %f128, %f129, %f130}, [%rd54+16];
	add.s32 	%r34, %r33, 4;
	cvt.u64.u32 	%rd62, %r34;
	add.s64 	%rd63, %rd62, %rd13;
	shl.b64 	%rd64, %rd63, 2;
	add.s64 	%rd65, %rd11, %rd64;
	mul.f32 	%f131, %f1, %f123;
	atom.global.add.f32 	%f132, [%rd65], %f131;
	mul.f32 	%f133, %f1, %f124;
	atom.global.add.f32 	%f134, [%rd65+4], %f133;
	mul.f32 	%f135, %f1, %f125;
	atom.global.add.f32 	%f136, [%rd65+8], %f135;
	mul.f32 	%f137, %f1, %f126;
	atom.global.add.f32 	%f138, [%rd65+12], %f137;
	add.s64 	%rd66, %rd62, %rd15;
	shl.b64 	%rd67, %rd66, 2;
	add.s64 	%rd68, %rd12, %rd67;
	mul.f32 	%f139, %f1, %f127;
	atom.global.add.f32 	%f140, [%rd68], %f139;
	mul.f32 	%f141, %f1, %f128;
	atom.global.add.f32 	%f142, [%rd68+4], %f141;
	mul.f32 	%f143, %f1, %f129;
	atom.global.add.f32 	%f144, [%rd68+8], %f143;
	mul.f32 	%f145, %f1, %f130;
	atom.global.add.f32 	%f146, [%rd68+12], %f145;
	add.s32 	%r43, %r43, 2;
$L__BB0_8:
	and.b32  	%r35, %r4, 1;
	setp.eq.b32 	%p7, %r35, 1;
	not.pred 	%p8, %p7;
	@%p8 bra 	$L__BB0_10;
	mul.wide.u32 	%rd69, %r43, 16;
	add.s64 	%rd70, %rd16, %rd69;
	ld.global.v4.f32 	{%f147, %f148, %f149, %f150}, [%rd70];
	add.s64 	%rd71, %rd14, %rd69;
	ld.global.v4.f32 	{%f151, %f152, %f153, %f154}, [%rd71];
	shl.b32 	%r36, %r43, 2;
	cvt.u64.u32 	%rd72, %r36;
	add.s64 	%rd73, %rd72, %rd13;
	shl.b64 	%rd74, %rd73, 2;
	add.s64 	%rd75, %rd11, %rd74;
	mul.f32 	%f155, %f1, %f147;
	atom.global.add.f32 	%f156, [%rd75], %f155;
	mul.f32 	%f157, %f1, %f148;
	atom.global.add.f32 	%f158, [%rd75+4], %f157;
	mul.f32 	%f159, %f1, %f149;
	atom.global.add.f32 	%f160, [%rd75+8], %f159;
	mul.f32 	%f161, %f1, %f150;
	atom.global.add.f32 	%f162, [%rd75+12], %f161;
	add.s64 	%rd76, %rd72, %rd15;
	shl.b64 	%rd77, %rd76, 2;
	add.s64 	%rd78, %rd12, %rd77;
	mul.f32 	%f163, %f1, %f151;
	atom.global.add.f32 	%f164, [%rd78], %f163;
	mul.f32 	%f165, %f1, %f152;
	atom.global.add.f32 	%f166, [%rd78+4], %f165;
	mul.f32 	%f167, %f1, %f153;
	atom.global.add.f32 	%f168, [%rd78+8], %f167;
	mul.f32 	%f169, %f1, %f154;
	atom.global.add.f32 	%f170, [%rd78+12], %f169;
$L__BB0_10:
	ret;

}


// ===== COMPILED SASS (sm_100) =====

	.target	sm_100

	.elftype	@"ET_EXEC"


//--------------------- .note.nv.tkinfo           --------------------------
	.section	.note.nv.tkinfo,"",@"SHT_NOTE"
	.sectionflags	@"SHF_NOTE_NV_TKINFO"
	.tkinfo
        /*0018*/ 	.word	0x00000002
        /*0030*/ 	.string	""
        /*0030*/ 	.string	"ptxas"
        /*0030*/ 	.string	"Cuda compilation tools, release 13.0, V13.0.88"
        /*0030*/ 	.string	"Build cuda_13.0.r13.0/compiler.36424714_0"
        /*0030*/ 	.string	"-arch sm_100 -m 64 "



//--------------------- .note.nv.cuinfo           --------------------------
	.section	.note.nv.cuinfo,"",@"SHT_NOTE"
	.sectionflags	@"SHF_NOTE_NV_CUINFO"
        /*0018*/ 	.short	0x0002
        /*001a*/ 	.short	0x0064
        /*001c*/ 	.short	0x0082
	.zero		2


//--------------------- .nv.info                  --------------------------
	.section	.nv.info,"",@"SHT_CUDA_INFO"
	.align	4


	//----- nvinfo : EIATTR_REGCOUNT
	.align		4
        /*0000*/ 	.byte	0x04, 0x2f
        /*0002*/ 	.short	(.L_1 - .L_0)
	.align		4
.L_0:
        /*0004*/ 	.word	index@(kernel)
        /*0008*/ 	.word	0x00000020


	//----- nvinfo : EIATTR_FRAME_SIZE
	.align		4
.L_1:
        /*000c*/ 	.byte	0x04, 0x11
        /*000e*/ 	.short	(.L_3 - .L_2)
	.align		4
.L_2:
        /*0010*/ 	.word	index@(kernel)
        /*0014*/ 	.word	0x00000000


	//----- nvinfo : EIATTR_MIN_STACK_SIZE
	.align		4
.L_3:
        /*0018*/ 	.byte	0x04, 0x12
        /*001a*/ 	.short	(.L_5 - .L_4)
	.align		4
.L_4:
        /*001c*/ 	.word	index@(kernel)
        /*0020*/ 	.word	0x00000000
.L_5:


//--------------------- .nv.compat                --------------------------
	.section	.nv.compat,"",@"SHT_CUDA_COMPAT_INFO"
	.align	4
        /*0000*/ 	.byte	0x02, 0x09, 0x00, 0x00, 0x02, 0x02, 0x01, 0x00, 0x02, 0x05, 0x05, 0x00, 0x03, 0x07, 0x01, 0x01
        /*0010*/ 	.byte	0x02, 0x03, 0x00, 0x00, 0x02, 0x06, 0x01, 0x00, 0x04, 0x0b, 0x08, 0x00, 0x09, 0x00, 0x00, 0x00
        /*0020*/ 	.byte	0x00, 0x00, 0x00, 0x00


//--------------------- .nv.info.kernel           --------------------------
	.section	.nv.info.kernel,"",@"SHT_CUDA_INFO"
	.sectionflags	@""
	.align	4


	//----- nvinfo : EIATTR_CUDA_API_VERSION
	.align		4
        /*0000*/ 	.byte	0x04, 0x37
        /*0002*/ 	.short	(.L_7 - .L_6)
.L_6:
        /*0004*/ 	.word	0x00000082


	//----- nvinfo : EIATTR_KPARAM_INFO
	.align		4
.L_7:
        /*0008*/ 	.byte	0x04, 0x17
        /*000a*/ 	.short	(.L_9 - .L_8)
.L_8:
        /*000c*/ 	.word	0x00000000
        /*0010*/ 	.short	0x0008
        /*0012*/ 	.short	0x0038
        /*0014*/ 	.byte	0x00, 0xf5, 0x21, 0x00


	//----- nvinfo : EIATTR_KPARAM_INFO
	.align		4
.L_9:
        /*0018*/ 	.byte	0x04, 0x17
        /*001a*/ 	.short	(.L_11 - .L_10)
.L_10:
        /*001c*/ 	.word	0x00000000
        /*0020*/ 	.short	0x0007
        /*0022*/ 	.short	0x0030
        /*0024*/ 	.byte	0x00, 0xf5, 0x21, 0x00


	//----- nvinfo : EIATTR_KPARAM_INFO
	.align		4
.L_11:
        /*0028*/ 	.byte	0x04, 0x17
        /*002a*/ 	.short	(.L_13 - .L_12)
.L_12:
        /*002c*/ 	.word	0x00000000
        /*0030*/ 	.short	0x0006
        /*0032*/ 	.short	0x0028
        /*0034*/ 	.byte	0x00, 0xf5, 0x21, 0x00


	//----- nvinfo : EIATTR_KPARAM_INFO
	.align		4
.L_13:
        /*0038*/ 	.byte	0x04, 0x17
        /*003a*/ 	.short	(.L_15 - .L_14)
.L_14:
        /*003c*/ 	.word	0x00000000
        /*0040*/ 	.short	0x0005
        /*0042*/ 	.short	0x0020
        /*0044*/ 	.byte	0x00, 0xf5, 0x21, 0x00


	//----- nvinfo : EIATTR_KPARAM_INFO
	.align		4
.L_15:
        /*0048*/ 	.byte	0x04, 0x17
        /*004a*/ 	.short	(.L_17 - .L_16)
.L_16:
        /*004c*/ 	.word	0x00000000
        /*0050*/ 	.short	0x0004
        /*0052*/ 	.short	0x0018
        /*0054*/ 	.byte	0x00, 0xf5, 0x21, 0x00


	//----- nvinfo : EIATTR_KPARAM_INFO
	.align		4
.L_17:
        /*0058*/ 	.byte	0x04, 0x17
        /*005a*/ 	.short	(.L_19 - .L_18)
.L_18:
        /*005c*/ 	.word	0x00000000
        /*0060*/ 	.short	0x0003
        /*0062*/ 	.short	0x0010
        /*0064*/ 	.byte	0x00, 0xf5, 0x21, 0x00


	//----- nvinfo : EIATTR_KPARAM_INFO
	.align		4
.L_19:
        /*0068*/ 	.byte	0x04, 0x17
        /*006a*/ 	.short	(.L_21 - .L_20)
.L_20:
        /*006c*/ 	.word	0x00000000
        /*0070*/ 	.short	0x0002
        /*0072*/ 	.short	0x0008
        /*0074*/ 	.byte	0x00, 0xf5, 0x21, 0x00


	//----- nvinfo : EIATTR_KPARAM_INFO
	.align		4
.L_21:
        /*0078*/ 	.byte	0x04, 0x17
        /*007a*/ 	.short	(.L_23 - .L_22)
.L_22:
        /*007c*/ 	.word	0x00000000
        /*0080*/ 	.short	0x0001
        /*0082*/ 	.short	0x0004
        /*0084*/ 	.byte	0x00, 0xf0, 0x11, 0x00


	//----- nvinfo : EIATTR_KPARAM_INFO
	.align		4
.L_23:
        /*0088*/ 	.byte	0x04, 0x17
        /*008a*/ 	.short	(.L_25 - .L_24)
.L_24:
        /*008c*/ 	.word	0x00000000
        /*0090*/ 	.short	0x0000
        /*0092*/ 	.short	0x0000
        /*0094*/ 	.byte	0x00, 0xf0, 0x11, 0x00


	//----- nvinfo : EIATTR_SPARSE_MMA_MASK
	.align		4
.L_25:
        /*0098*/ 	.byte	0x03, 0x50
        /*009a*/ 	.short	0x0000


	//----- nvinfo : EIATTR_MAXREG_COUNT
	.align		4
        /*009c*/ 	.byte	0x03, 0x1b
        /*009e*/ 	.short	0x00ff


	//----- nvinfo : EIATTR_MERCURY_ISA_VERSION
	.align		4
        /*00a0*/ 	.byte	0x03, 0x5f
        /*00a2*/ 	.short	0x0101


	//----- nvinfo : EIATTR_VRC_CTA_INIT_COUNT
	.align		4
        /*00a4*/ 	.byte	0x02, 0x4a
	.zero		1
	.zero		1


	//----- nvinfo : EIATTR_EXIT_INSTR_OFFSETS
	.align		4
        /*00a8*/ 	.byte	0x04, 0x1c
        /*00aa*/ 	.short	(.L_27 - .L_26)


	//   ....[0]....
.L_26:
        /*00ac*/ 	.word	0x000000a0


	//   ....[1]....
        /*00b0*/ 	.word	0x00000160


	//   ....[2]....
        /*00b4*/ 	.word	0x000008d0


	//   ....[3]....
        /*00b8*/ 	.word	0x00000dc0


	//   ....[4]....
        /*00bc*/ 	.word	0x00001010


	//----- nvinfo : EIATTR_CBANK_PARAM_SIZE
	.align		4
.L_27:
        /*00c0*/ 	.byte	0x03, 0x19
        /*00c2*/ 	.short	0x0040


	//----- nvinfo : EIATTR_PARAM_CBANK
	.align		4
        /*00c4*/ 	.byte	0x04, 0x0a
        /*00c6*/ 	.short	(.L_29 - .L_28)
	.align		4
.L_28:
        /*00c8*/ 	.word	index@(.nv.constant0.kernel)
        /*00cc*/ 	.short	0x0380
        /*00ce*/ 	.short	0x0040


	//----- nvinfo : EIATTR_SW_WAR
	.align		4
.L_29:
        /*00d0*/ 	.byte	0x04, 0x36
        /*00d2*/ 	.short	(.L_31 - .L_30)
.L_30:
        /*00d4*/ 	.word	0x00000008
.L_31:


//--------------------- .nv.callgraph             --------------------------
	.section	.nv.callgraph,"",@"SHT_CUDA_CALLGRAPH"
	.align	4
	.sectionentsize	8
	.align		4
        /*0000*/ 	.word	0x00000000
	.align		4
        /*0004*/ 	.word	0xffffffff
	.align		4
        /*0008*/ 	.word	0x00000000
	.align		4
        /*000c*/ 	.word	0xfffffffe
	.align		4
        /*0010*/ 	.word	0x00000000
	.align		4
        /*0014*/ 	.word	0xfffffffd
	.align		4
        /*0018*/ 	.word	0x00000000
	.align		4
        /*001c*/ 	.word	0xfffffffc


//--------------------- .text.kernel              --------------------------
	.section	.text.kernel,"ax",@progbits
	.align	128
        .global         kernel
        .type           kernel,@function
        .size           kernel,(.L_x_4 - kernel)
        .other          kernel,@"STO_CUDA_ENTRY STV_DEFAULT"
kernel:
.text.kernel:
[----:B------:R-:W-:Y:S01]  /*0000*/  LDC R1, c[0x0][0x37c] ;  /* 0x0000df00ff017b82 */ /* 0x000fe20000000800 */
[----:B------:R-:W0:Y:S07]  /*0010*/  S2R R5, SR_TID.X ;  /* 0x0000000000057919 */ /* 0x000e2e0000002100 */
[----:B------:R-:W1:Y:S01]  /*0020*/  LDC.64 R2, c[0x0][0x398] ;  /* 0x0000e600ff027b82 */ /* 0x000e620000000a00 */
[----:B------:R-:W2:Y:S01]  /*0030*/  LDCU.64 UR16, c[0x0][0x358] ;  /* 0x00006b00ff1077ac */ /* 0x000ea20008000a00 */
[----:B------:R-:W0:Y:S02]  /*0040*/  S2R R0, SR_CTAID.X ;  /* 0x0000000000007919 */ /* 0x000e240000002500 */
[----:B0-----:R-:W-:-:S05]  /*0050*/  LEA R5, R0, R5, 0x6 ;  /* 0x0000000500057211 */ /* 0x001fca00078e30ff */
[----:B-1----:R-:W-:-:S05]  /*0060*/  IMAD.WIDE.U32 R2, R5, 0x4, R2 ;  /* 0x0000000405027825 */ /* 0x002fca00078e0002 */
[----:B--2---:R-:W2:Y:S01]  /*0070*/  LDG.E R7, desc[UR16][R2.64] ;  /* 0x0000001002077981 */ /* 0x004ea2000c1e1900 */
[----:B------:R-:W0:Y:S01]  /*0080*/  S2UR UR5, SR_CTAID.X ;  /* 0x00000000000579c3 */ /* 0x000e220000002500 */
[----:B--2---:R-:W-:-:S13]  /*0090*/  ISETP.NE.AND P0, PT, R7, -0x1, PT ;  /* 0xffffffff0700780c */ /* 0x004fda0003f05270 */
[----:B0-----:R-:W-:Y:S05]  /*00a0*/  @!P0 EXIT ;  /* 0x000000000000894d */ /* 0x001fea0003800000 */
[----:B------:R-:W0:Y:S01]  /*00b0*/  LDC.64 R2, c[0x0][0x3a0] ;  /* 0x0000e800ff027b82 */ /* 0x000e220000000a00 */
[----:B------:R-:W1:Y:S01]  /*00c0*/  LDCU UR6, c[0x0][0x380] ;  /* 0x00007000ff0677ac */ /* 0x000e620008000800 */
[----:B0-----:R-:W-:-:S06]  /*00d0*/  IMAD.WIDE.U32 R2, R5, 0x4, R2 ;  /* 0x0000000405027825 */ /* 0x001fcc00078e0002 */
[----:B------:R-:W0:Y:S01]  /*00e0*/  LDC.64 R4, c[0x0][0x3b8] ;  /* 0x0000ee00ff047b82 */ /* 0x000e220000000a00 */
[----:B------:R-:W2:Y:S01]  /*00f0*/  LDG.E R0, desc[UR16][R2.64] ;  /* 0x0000001002007981 */ /* 0x000ea2000c1e1900 */
[----:B-1----:R-:W-:Y:S02]  /*0100*/  UISETP.GE.AND UP0, UPT, UR6, 0x4, UPT ;  /* 0x000000040600788c */ /* 0x002fe4000bf06270 */
[----:B------:R-:W-:-:S04]  /*0110*/  USHF.R.S32.HI UR4, URZ, 0x1f, UR6 ;  /* 0x0000001fff047899 */ /* 0x000fc80008011406 */
[----:B------:R-:W-:Y:S01]  /*0120*/  PLOP3.LUT P0, PT, PT, PT, UP0, 0x80, 0x8 ;  /* 0x000000000008781c */ /* 0x000fe20003f0f008 */
[----:B------:R-:W-:Y:S01]  /*0130*/  ULEA.HI UR4, UR4, UR6, URZ, 0x2 ;  /* 0x0000000604047291 */ /* 0x000fe2000f8f10ff */
[----:B0-----:R-:W-:-:S05]  /*0140*/  IMAD.WIDE R4, R7, 0x4, R4 ;  /* 0x0000000407047825 */ /* 0x001fca00078e0204 */
[----:B--2---:R0:W-:Y:S06]  /*0150*/  REDG.E.ADD.F32.FTZ.RN.STRONG.GPU desc[UR16][R4.64], R0 ;  /* 0x00000000040079a6 */ /* 0x0041ec000c12f310 */
[----:B------:R-:W-:Y:S05]  /*0160*/  @!P0 EXIT ;  /* 0x000000000000894d */ /* 0x000fea0003800000 */
[----:B------:R-:W-:Y:S01]  /*0170*/  USHF.R.S32.HI UR9, URZ, 0x2, UR4 ;  /* 0x00000002ff097899 */ /* 0x000fe20008011404 */
[----:B------:R-:W-:Y:S01]  /*0180*/  IMAD R2, R7, UR6, RZ ;  /* 0x0000000607027c24 */ /* 0x000fe2000f8e02ff */
[----:B------:R-:W-:Y:S02]  /*0190*/  UIMAD UR8, UR5, UR6, URZ ;  /* 0x00000006050872a4 */ /* 0x000fe4000f8e02ff */
[----:B------:R-:W-:Y:S02]  /*01a0*/  UIADD3 UR4, UPT, UPT, UR9, -0x1, URZ ;  /* 0xffffffff09047890 */ /* 0x000fe4000fffe0ff */
[----:B------:R-:W-:Y:S01]  /*01b0*/  SHF.R.S32.HI R3, RZ, 0x1f, R2 ;  /* 0x0000001fff037819 */ /* 0x000fe20000011402 */
[----:B------:R-:W-:Y:S02]  /*01c0*/  USHF.R.S32.HI UR10, URZ, 0x1f, UR8 ;  /* 0x0000001fff0a7899 */ /* 0x000fe40008011408 */
[----:B------:R-:W-:-:S03]  /*01d0*/  UISETP.GE.U32.AND UP0, UPT, UR4, 0x3, UPT ;  /* 0x000000030400788c */ /* 0x000fc6000bf06070 */
[----:B------:R-:W-:-:S06]  /*01e0*/  UMOV UR4, URZ ;  /* 0x000000ff00047c82 */ /* 0x000fcc0008000000 */
[----:B------:R-:W-:Y:S05]  /*01f0*/  BRA.U !UP0, `(.L_x_0) ;  /* 0x0000000508ac7547 */ /* 0x000fea000b800000 */
[----:B------:R-:W1:Y:S01]  /*0200*/  LDCU.64 UR6, c[0x0][0x390] ;  /* 0x00007200ff0677ac */ /* 0x000e620008000a00 */
[----:B------:R-:W0:Y:S01]  /*0210*/  LDCU.64 UR12, c[0x0][0x388] ;  /* 0x00007100ff0c77ac */ /* 0x000e220008000a00 */
[----:B------:R-:W-:Y:S01]  /*0220*/  ULOP3.LUT UR4, UR9, 0x1ffffffc, URZ, 0xc0, !UPT ;  /* 0x1ffffffc09047892 */ /* 0x000fe2000f8ec0ff */
[----:B------:R-:W2:Y:S01]  /*0230*/  LDCU.64 UR14, c[0x0][0x3b0] ;  /* 0x00007600ff0e77ac */ /* 0x000ea20008000a00 */
[----:B------:R-:W3:Y:S01]  /*0240*/  LDCU.64 UR18, c[0x0][0x3a8] ;  /* 0x00007500ff1277ac */ /* 0x000ee20008000a00 */
[----:B-1----:R-:W-:Y:S02]  /*0250*/  ULEA UR5, UP0, UR8, UR6, 0x2 ;  /* 0x0000000608057291 */ /* 0x002fe4000f8010ff */
[----:B------:R-:W-:Y:S02]  /*0260*/  UIADD3 UR11, UPT, UPT, -UR4, URZ, URZ ;  /* 0x000000ff040b7290 */ /* 0x000fe4000fffe1ff */
[----:B------:R-:W-:Y:S01]  /*0270*/  ULEA.HI.X UR6, UR8, UR7, UR10, 0x2, UP0 ;  /* 0x0000000708067291 */ /* 0x000fe200080f140a */
[----:B0-----:R-:W-:Y:S01]  /*0280*/  LEA R4, P0, R2, UR12, 0x2 ;  /* 0x0000000c02047c11 */ /* 0x001fe2000f8010ff */
[----:B------:R-:W-:-:S03]  /*0290*/  UIADD3 UR5, UP0, UPT, UR5, 0x20, URZ ;  /* 0x0000002005057890 */ /* 0x000fc6000ff1e0ff */
[----:B------:R-:W-:Y:S01]  /*02a0*/  LEA.HI.X R5, R2, UR13, R3, 0x2, P0 ;  /* 0x0000000d02057c11 */ /* 0x000fe200080f1403 */
[----:B------:R-:W-:Y:S01]  /*02b0*/  UIADD3.X UR6, UPT, UPT, URZ, UR6, URZ, UP0, !UPT ;  /* 0x00000006ff067290 */ /* 0x000fe200087fe4ff */
[----:B------:R-:W-:Y:S02]  /*02c0*/  IADD3 R4, P0, PT, R4, 0x20, RZ ;  /* 0x0000002004047810 */ /* 0x000fe40007f1e0ff */
[----:B------:R-:W-:Y:S01]  /*02d0*/  MOV R6, UR5 ;  /* 0x0000000500067c02 */ /* 0x000fe20008000f00 */
[----:B------:R-:W-:Y:S01]  /*02e0*/  UMOV UR5, URZ ;  /* 0x000000ff00057c82 */ /* 0x000fe20008000000 */
[----:B------:R-:W-:Y:S02]  /*02f0*/  IADD3.X R5, PT, PT, RZ, R5, RZ, P0, !PT ;  /* 0x00000005ff057210 */ /* 0x000fe400007fe4ff */
[----:B--23--:R-:W-:-:S07]  /*0300*/  MOV R7, UR6 ;  /* 0x0000000600077c02 */ /* 0x00cfce0008000f00 */
.L_x_1:
[----:B--2---:R-:W2:Y:S04]  /*0310*/  LDG.E.128 R8, desc[UR16][R6.64+-0x20] ;  /* 0xffffe01006087981 */ /* 0x004ea8000c1e1d00 */
[----:B------:R-:W3:Y:S01]  /*0320*/  LDG.E.128 R12, desc[UR16][R4.64+-0x20] ;  /* 0xffffe010040c7981 */ /* 0x000ee2000c1e1d00 */
[----:B------:R-:W-:Y:S02]  /*0330*/  UIADD3 UR6, UP0, UPT, UR8, UR5, URZ ;  /* 0x0000000508067290 */ /* 0x000fe4000ff1e0ff */
[----:B------:R-:W-:Y:S02]  /*0340*/  IADD3 R17, P0, PT, R2, UR5, RZ ;  /* 0x0000000502117c10 */ /* 0x000fe4000ff1e0ff */
[----:B------:R-:W-:Y:S02]  /*0350*/  UIADD3.X UR7, UPT, UPT, URZ, UR10, URZ, UP0, !UPT ;  /* 0x0000000aff077290 */ /* 0x000fe400087fe4ff */
[----:B------:R-:W-:Y:S01]  /*0360*/  IADD3.X R18, PT, PT, RZ, R3, RZ, P0, !PT ;  /* 0x00000003ff127210 */ /* 0x000fe200007fe4ff */
[----:B------:R-:W-:Y:S01]  /*0370*/  ULEA UR12, UP0, UR6, UR18, 0x2 ;  /* 0x00000012060c7291 */ /* 0x000fe2000f8010ff */
[----:B------:R-:W-:-:S03]  /*0380*/  LEA R16, P0, R17, UR14, 0x2 ;  /* 0x0000000e11107c11 */ /* 0x000fc6000f8010ff */
[----:B------:R-:W-:Y:S01]  /*0390*/  ULEA.HI.X UR7, UR6, UR19, UR7, 0x2, UP0 ;  /* 0x0000001306077291 */ /* 0x000fe200080f1407 */
[----:B------:R-:W-:Y:S02]  /*03a0*/  LEA.HI.X R17, R17, UR15, R18, 0x2, P0 ;  /* 0x0000000f11117c11 */ /* 0x000fe400080f1412 */
[----:B------:R-:W-:-:S03]  /*03b0*/  MOV R18, UR12 ;  /* 0x0000000c00127c02 */ /* 0x000fc60008000f00 */
[----:B------:R-:W-:Y:S01]  /*03c0*/  MOV R19, UR7 ;  /* 0x0000000700137c02 */ /* 0x000fe20008000f00 */
[C---:B--2---:R-:W-:Y:S01]  /*03d0*/  FMUL R21, R0.reuse, R8 ;  /* 0x0000000800157220 */ /* 0x044fe20000400000 */
[C---:B------:R-:W-:Y:S01]  /*03e0*/  FMUL R23, R0.reuse, R9 ;  /* 0x0000000900177220 */ /* 0x040fe20000400000 */
[C---:B------:R-:W-:Y:S01]  /*03f0*/  FMUL R25, R0.reuse, R10 ;  /* 0x0000000a00197220 */ /* 0x040fe20000400000 */
[C---:B------:R-:W-:Y:S01]  /*0400*/  FMUL R27, R0.reuse, R11 ;  /* 0x0000000b001b7220 */ /* 0x040fe20000400000 */
[C---:B---3--:R-:W-:Y:S01]  /*0410*/  FMUL R29, R0.reuse, R12 ;  /* 0x0000000c001d7220 */ /* 0x048fe20000400000 */
[C---:B------:R-:W-:Y:S01]  /*0420*/  FMUL R20, R0.reuse, R13 ;  /* 0x0000000d00147220 */ /* 0x040fe20000400000 */
[----:B------:R0:W-:Y:S01]  /*0430*/  REDG.E.ADD.F32.FTZ.RN.STRONG.GPU desc[UR16][R16.64], R21 ;  /* 0x00000015100079a6 */ /* 0x0001e2000c12f310 */
[C---:B------:R-:W-:Y:S01]  /*0440*/  FMUL R22, R0.reuse, R14 ;  /* 0x0000000e00167220 */ /* 0x040fe20000400000 */
[C---:B------:R-:W-:Y:S02]  /*0450*/  FMUL R24, R0.reuse, R15 ;  /* 0x0000000f00187220 */ /* 0x040fe40000400000 */
[----:B------:R1:W-:Y:S04]  /*0460*/  REDG.E.ADD.F32.FTZ.RN.STRONG.GPU desc[UR16][R16.64+0x4], R23 ;  /* 0x00000417100079a6 */ /* 0x0003e8000c12f310 */
[----:B------:R2:W-:Y:S04]  /*0470*/  REDG.E.ADD.F32.FTZ.RN.STRONG.GPU desc[UR16][R16.64+0x8], R25 ;  /* 0x00000819100079a6 */ /* 0x0005e8000c12f310 */
[----:B------:R3:W-:Y:S04]  /*0480*/  REDG.E.ADD.F32.FTZ.RN.STRONG.GPU desc[UR16][R16.64+0xc], R27 ;  /* 0x00000c1b100079a6 */ /* 0x0007e8000c12f310 */
[----:B------:R4:W-:Y:S04]  /*0490*/  REDG.E.ADD.F32.FTZ.RN.STRONG.GPU desc[UR16][R18.64], R29 ;  /* 0x0000001d120079a6 */ /* 0x0009e8000c12f310 */
[----:B------:R5:W-:Y:S04]  /*04a0*/  REDG.E.ADD.F32.FTZ.RN.STRONG.GPU desc[UR16][R18.64+0x4], R20 ;  /* 0x00000414120079a6 */ /* 0x000be8000c12f310 */
[----:B------:R5:W-:Y:S04]  /*04b0*/  REDG.E.ADD.F32.FTZ.RN.STRONG.GPU desc[UR16][R18.64+0x8], R22 ;  /* 0x00000816120079a6 */ /* 0x000be8000c12f310 */
[----:B------:R5:W-:Y:S04]  /*04c0*/  REDG.E.ADD.F32.FTZ.RN.STRONG.GPU desc[UR16][R18.64+0xc], R24 ;  /* 0x00000c18120079a6 */ /* 0x000be8000c12f310 */
[----:B------:R-:W2:Y:S04]  /*04d0*/  LDG.E.128 R8, desc[UR16][R6.64+-0x10] ;  /* 0xfffff01006087981 */ /* 0x000ea8000c1e1d00 */
[----:B------:R-:W3:Y:S01]  /*04e0*/  LDG.E.128 R12, desc[UR16][R4.64+-0x10] ;  /* 0xfffff010040c7981 */ /* 0x000ee2000c1e1d00 */
[C---:B--2---:R-:W-:Y:S01]  /*04f0*/  FMUL R26, R0.reuse, R8 ;  /* 0x00000008001a7220 */ /* 0x044fe20000400000 */
[C---:B0-----:R-:W-:Y:S01]  /*0500*/  FMUL R21, R0.reuse, R9 ;  /* 0x0000000900157220 */ /* 0x041fe20000400000 */
[C---:B-1----:R-:W-:Y:S01]  /*0510*/  FMUL R23, R0.reuse, R10 ;  /* 0x0000000a00177220 */ /* 0x042fe20000400000 */
[C---:B------:R-:W-:Y:S01]  /*0520*/  FMUL R25, R0.reuse, R11 ;  /* 0x0000000b00197220 */ /* 0x040fe20000400000 */
[C---:B---3--:R-:W-:Y:S01]  /*0530*/  FMUL R27, R0.reuse, R12 ;  /* 0x0000000c001b7220 */ /* 0x048fe20000400000 */
[C---:B----4-:R-:W-:Y:S01]  /*0540*/  FMUL R29, R0.reuse, R13 ;  /* 0x0000000d001d7220 */ /* 0x050fe20000400000 */
[----:B------:R0:W-:Y:S01]  /*0550*/  REDG.E.ADD.F32.FTZ.RN.STRONG.GPU desc[UR16][R16.64+0x10], R26 ;  /* 0x0000101a100079a6 */ /* 0x0001e2000c12f310 */
[C---:B-----5:R-:W-:Y:S01]  /*0560*/  FMUL R20, R0.reuse, R14 ;  /* 0x0000000e00147220 */ /* 0x060fe20000400000 */
[----:B------:R-:W-:-:S02]  /*0570*/  FMUL R22, R0, R15 ;  /* 0x0000000f00167220 */ /* 0x000fc40000400000 */
[----:B------:R1:W-:Y:S04]  /*0580*/  REDG.E.ADD.F32.FTZ.RN.STRONG.GPU desc[UR16][R16.64+0x14], R21 ;  /* 0x00001415100079a6 */ /* 0x0003e8000c12f310 */
[----:B------:R2:W-:Y:S04]  /*0590*/  REDG.E.ADD.F32.FTZ.RN.STRONG.GPU desc[UR16][R16.64+0x18], R23 ;  /* 0x00001817100079a6 */ /* 0x0005e8000c12f310 */
[----:B------:R3:W-:Y:S04]  /*05a0*/  REDG.E.ADD.F32.FTZ.RN.STRONG.GPU desc[UR16][R16.64+0x1c], R25 ;  /* 0x00001c19100079a6 */ /* 0x0007e8000c12f310 */
[----:B------:R4:W-:Y:S04]  /*05b0*/  REDG.E.ADD.F32.FTZ.RN.STRONG.GPU desc[UR16][R18.64+0x10], R27 ;  /* 0x0000101b120079a6 */ /* 0x0009e8000c12f310 */
[----:B------:R5:W-:Y:S04]  /*05c0*/  REDG.E.ADD.F32.FTZ.RN.STRONG.GPU desc[UR16][R18.64+0x14], R29 ;  /* 0x0000141d120079a6 */ /* 0x000be8000c12f310 */
[----:B------:R5:W-:Y:S04]  /*05d0*/  REDG.E.ADD.F32.FTZ.RN.STRONG.GPU desc[UR16][R18.64+0x18], R20 ;  /* 0x00001814120079a6 */ /* 0x000be8000c12f310 */
[----:B------:R-:W-:Y:S04]  /*05e0*/  REDG.E.ADD.F32.FTZ.RN.STRONG.GPU desc[UR16][R18.64+0x1c], R22 ;  /* 0x00001c16120079a6 */ /* 0x000fe8000c12f310 */
        /* <DEDUP_REMOVED lines=8> */
[----:B------:R-:W-:Y:S01]  /*0670*/  REDG.E.ADD.F32.FTZ.RN.STRONG.GPU desc[UR16][R16.64+0x20], R24 ;  /* 0x00002018100079a6 */ /* 0x000fe2000c12f310 */
[C---:B-----5:R-:W-:Y:S01]  /*0680*/  FMUL R29, R0.reuse, R14 ;  /* 0x0000000e001d7220 */ /* 0x060fe20000400000 */
[----:B------:R-:W-:-:S02]  /*0690*/  FMUL R20, R0, R15 ;  /* 0x0000000f00147220 */ /* 0x000fc40000400000 */
[----:B------:R-:W-:Y:S04]  /*06a0*/  REDG.E.ADD.F32.FTZ.RN.STRONG.GPU desc[UR16][R16.64+0x24], R26 ;  /* 0x0000241a100079a6 */ /* 0x000fe8000c12f310 */
[----:B------:R0:W-:Y:S04]  /*06b0*/  REDG.E.ADD.F32.FTZ.RN.STRONG.GPU desc[UR16][R16.64+0x28], R21 ;  /* 0x00002815100079a6 */ /* 0x0001e8000c12f310 */
[----:B------:R1:W-:Y:S04]  /*06c0*/  REDG.E.ADD.F32.FTZ.RN.STRONG.GPU desc[UR16][R16.64+0x2c], R23 ;  /* 0x00002c17100079a6 */ /* 0x0003e8000c12f310 */
[----:B------:R2:W-:Y:S04]  /*06d0*/  REDG.E.ADD.F32.FTZ.RN.STRONG.GPU desc[UR16][R18.64+0x20], R25 ;  /* 0x00002019120079a6 */ /* 0x0005e8000c12f310 */
[----:B------:R2:W-:Y:S04]  /*06e0*/  REDG.E.ADD.F32.FTZ.RN.STRONG.GPU desc[UR16][R18.64+0x24], R27 ;  /* 0x0000241b120079a6 */ /* 0x0005e8000c12f310 */
[----:B------:R2:W-:Y:S04]  /*06f0*/  REDG.E.ADD.F32.FTZ.RN.STRONG.GPU desc[UR16][R18.64+0x28], R29 ;  /* 0x0000281d120079a6 */ /* 0x0005e8000c12f310 */
[----:B------:R2:W-:Y:S04]  /*0700*/  REDG.E.ADD.F32.FTZ.RN.STRONG.GPU desc[UR16][R18.64+0x2c], R20 ;  /* 0x00002c14120079a6 */ /* 0x0005e8000c12f310 */
[----:B------:R-:W3:Y:S04]  /*0710*/  LDG.E.128 R8, desc[UR16][R6.64+0x10] ;  /* 0x0000101006087981 */ /* 0x000ee8000c1e1d00 */
[----:B------:R-:W0:Y:S01]  /*0720*/  LDG.E.128 R12, desc[UR16][R4.64+0x10] ;  /* 0x00001010040c7981 */ /* 0x000e22000c1e1d00 */
[----:B------:R-:W-:Y:S01]  /*0730*/  UIADD3 UR11, UPT, UPT, UR11, 0x4, URZ ;  /* 0x000000040b0b7890 */ /* 0x000fe2000fffe0ff */
[C---:B---3--:R-:W-:Y:S01]  /*0740*/  FMUL R8, R0.reuse, R8 ;  /* 0x0000000800087220 */ /* 0x048fe20000400000 */
[C---:B------:R-:W-:Y:S01]  /*0750*/  FMUL R9, R0.reuse, R9 ;  /* 0x0000000900097220 */ /* 0x040fe20000400000 */
[C---:B------:R-:W-:Y:S01]  /*0760*/  FMUL R10, R0.reuse, R10 ;  /* 0x0000000a000a7220 */ /* 0x040fe20000400000 */
[C---:B------:R-:W-:Y:S01]  /*0770*/  FMUL R11, R0.reuse, R11 ;  /* 0x0000000b000b7220 */ /* 0x040fe20000400000 */
[C---:B0-----:R-:W-:Y:S01]  /*0780*/  FMUL R21, R0.reuse, R12 ;  /* 0x0000000c00157220 */ /* 0x041fe20000400000 */
[C---:B------:R-:W-:Y:S01]  /*0790*/  FMUL R13, R0.reuse, R13 ;  /* 0x0000000d000d7220 */ /* 0x040fe20000400000 */
[----:B------:R2:W-:Y:S01]  /*07a0*/  REDG.E.ADD.F32.FTZ.RN.STRONG.GPU desc[UR16][R16.64+0x30], R8 ;  /* 0x00003008100079a6 */ /* 0x0005e2000c12f310 */
[C---:B-1----:R-:W-:Y:S01]  /*07b0*/  FMUL R23, R0.reuse, R14 ;  /* 0x0000000e00177220 */ /* 0x042fe20000400000 */
[----:B------:R-:W-:-:S02]  /*07c0*/  FMUL R15, R0, R15 ;  /* 0x0000000f000f7220 */ /* 0x000fc40000400000 */
[----:B------:R2:W-:Y:S04]  /*07d0*/  REDG.E.ADD.F32.FTZ.RN.STRONG.GPU desc[UR16][R16.64+0x34], R9 ;  /* 0x00003409100079a6 */ /* 0x0005e8000c12f310 */
[----:B------:R2:W-:Y:S04]  /*07e0*/  REDG.E.ADD.F32.FTZ.RN.STRONG.GPU desc[UR16][R16.64+0x38], R10 ;  /* 0x0000380a100079a6 */ /* 0x0005e8000c12f310 */
[----:B------:R2:W-:Y:S04]  /*07f0*/  REDG.E.ADD.F32.FTZ.RN.STRONG.GPU desc[UR16][R16.64+0x3c], R11 ;  /* 0x00003c0b100079a6 */ /* 0x0005e8000c12f310 */
[----:B------:R2:W-:Y:S04]  /*0800*/  REDG.E.ADD.F32.FTZ.RN.STRONG.GPU desc[UR16][R18.64+0x30], R21 ;  /* 0x00003015120079a6 */ /* 0x0005e8000c12f310 */
[----:B------:R2:W-:Y:S04]  /*0810*/  REDG.E.ADD.F32.FTZ.RN.STRONG.GPU desc[UR16][R18.64+0x34], R13 ;  /* 0x0000340d120079a6 */ /* 0x0005e8000c12f310 */
[----:B------:R2:W-:Y:S04]  /*0820*/  REDG.E.ADD.F32.FTZ.RN.STRONG.GPU desc[UR16][R18.64+0x38], R23 ;  /* 0x00003817120079a6 */ /* 0x0005e8000c12f310 */
[----:B------:R2:W-:Y:S01]  /*0830*/  REDG.E.ADD.F32.FTZ.RN.STRONG.GPU desc[UR16][R18.64+0x3c], R15 ;  /* 0x00003c0f120079a6 */ /* 0x0005e2000c12f310 */
[----:B------:R-:W-:Y:S01]  /*0840*/  UISETP.NE.AND UP0, UPT, UR11, URZ, UPT ;  /* 0x000000ff0b00728c */ /* 0x000fe2000bf05270 */
[----:B------:R-:W-:-:S02]  /*0850*/  IADD3 R6, P0, PT, R6, 0x40, RZ ;  /* 0x0000004006067810 */ /* 0x000fc40007f1e0ff */
[----:B------:R-:W-:Y:S02]  /*0860*/  IADD3 R4, P1, PT, R4, 0x40, RZ ;  /* 0x0000004004047810 */ /* 0x000fe40007f3e0ff */
[----:B------:R-:W-:Y:S02]  /*0870*/  IADD3.X R7, PT, PT, RZ, R7, RZ, P0, !PT ;  /* 0x00000007ff077210 */ /* 0x000fe400007fe4ff */
[----:B------:R-:W-:Y:S01]  /*0880*/  IADD3.X R5, PT, PT, RZ, R5, RZ, P1, !PT ;  /* 0x00000005ff057210 */ /* 0x000fe20000ffe4ff */
[----:B------:R-:W-:Y:S01]  /*0890*/  UIADD3 UR5, UPT, UPT, UR5, 0x10, URZ ;  /* 0x0000001005057890 */ /* 0x000fe2000fffe0ff */
[----:B------:R-:W-:Y:S11]  /*08a0*/  BRA.U UP0, `(.L_x_1) ;  /* 0xfffffff900987547 */ /* 0x000ff6000b83ffff */
.L_x_0:
[----:B------:R-:W-:-:S06]  /*08b0*/  ULOP3.LUT UP0, UR5, UR9, 0x3, URZ, 0xc0, !UPT ;  /* 0x0000000309057892 */ /* 0x000fcc000f80c0ff */
[----:B------:R-:W-:-:S13]  /*08c0*/  PLOP3.LUT P0, PT, PT, PT, UP0, 0x80, 0x8 ;  /* 0x000000000008781c */ /* 0x000fda0003f0f008 */
[----:B------:R-:W-:Y:S05]  /*08d0*/  @!P0 EXIT ;  /* 0x000000000000894d */ /* 0x000fea0003800000 */
[----:B--2---:R-:W1:Y:S01]  /*08e0*/  LDC.64 R12, c[0x0][0x388] ;  /* 0x0000e200ff0c7b82 */ /* 0x004e620000000a00 */
[----:B------:R-:W2:Y:S01]  /*08f0*/  LDCU.64 UR6, c[0x0][0x390] ;  /* 0x00007200ff0677ac */ /* 0x000ea20008000a00 */
[----:B------:R-:W-:Y:S02]  /*0900*/  UISETP.NE.AND UP0, UPT, UR5, 0x1, UPT ;  /* 0x000000010500788c */ /* 0x000fe4000bf05270 */
[----:B--2---:R-:W-:Y:S01]  /*0910*/  UIMAD.WIDE UR6, UR8, 0x4, UR6 ;  /* 0x00000004080678a5 */ /* 0x004fe2000f8e0206 */
[----:B-1----:R-:W-:-:S06]  /*0920*/  IMAD.WIDE R12, R2, 0x4, R12 ;  /* 0x00000004020c7825 */ /* 0x002fcc00078e020c */
[----:B------:R-:W-:Y:S05]  /*0930*/  BRA.U !UP0, `(.L_x_2) ;  /* 0x0000000508147547 */ /* 0x000fea000b800000 */
[----:B------:R-:W-:Y:S02]  /*0940*/  UIMAD.WIDE.U32 UR18, UR4, 0x10, UR6 ;  /* 0x00000010041278a5 */ /* 0x000fe4000f8e0006 */
[----:B------:R-:W-:Y:S01]  /*0950*/  MOV R15, UR4 ;  /* 0x00000004000f7c02 */ /* 0x000fe20008000f00 */
[----:B------:R-:W1:Y:S03]  /*0960*/  LDCU.64 UR14, c[0x0][0x3a8] ;  /* 0x00007500ff0e77ac */ /* 0x000e660008000a00 */
[----:B0-----:R-:W-:Y:S01]  /*0970*/  MOV R4, UR18 ;  /* 0x0000001200047c02 */ /* 0x001fe20008000f00 */
[----:B------:R-:W-:Y:S01]  /*0980*/  IMAD.WIDE.U32 R14, R15, 0x10, R12 ;  /* 0x000000100f0e7825 */ /* 0x000fe200078e000c */
[----:B------:R-:W-:Y:S01]  /*0990*/  MOV R5, UR19 ;  /* 0x0000001300057c02 */ /* 0x000fe20008000f00 */
[----:B------:R-:W0:Y:S03]  /*09a0*/  LDCU.64 UR20, c[0x0][0x3b0] ;  /* 0x00007600ff1477ac */ /* 0x000e260008000a00 */
[----:B------:R-:W2:Y:S04]  /*09b0*/  LDG.E.128 R8, desc[UR16][R14.64] ;  /* 0x000000100e087981 */ /* 0x000ea8000c1e1d00 */
[----:B------:R-:W3:Y:S01]  /*09c0*/  LDG.E.128 R4, desc[UR16][R4.64] ;  /* 0x0000001004047981 */ /* 0x000ee2000c1e1d00 */
[----:B------:R-:W-:-:S04]  /*09d0*/  USHF.L.U32 UR5, UR4, 0x2, URZ ;  /* 0x0000000204057899 */ /* 0x000fc800080006ff */
[----:B------:R-:W-:Y:S02]  /*09e0*/  UIADD3 UR11, UP0, UPT, UR8, UR5, URZ ;  /* 0x00000005080b7290 */ /* 0x000fe4000ff1e0ff */
[----:B------:R-:W-:Y:S02]  /*09f0*/  IADD3 R17, P0, PT, R2, UR5, RZ ;  /* 0x0000000502117c10 */ /* 0x000fe4000ff1e0ff */
[----:B------:R-:W-:Y:S02]  /*0a00*/  UIADD3.X UR12, UPT, UPT, URZ, UR10, URZ, UP0, !UPT ;  /* 0x0000000aff0c7290 */ /* 0x000fe400087fe4ff */
[----:B-1----:R-:W-:Y:S01]  /*0a10*/  ULEA UR13, UP0, UR11, UR14, 0x2 ;  /* 0x0000000e0b0d7291 */ /* 0x002fe2000f8010ff */
[----:B------:R-:W-:Y:S02]  /*0a20*/  IADD3.X R18, PT, PT, RZ, R3, RZ, P0, !PT ;  /* 0x00000003ff127210 */ /* 0x000fe400007fe4ff */
[C---:B0-----:R-:W-:Y:S01]  /*0a30*/  LEA R16, P0, R17.reuse, UR20, 0x2 ;  /* 0x0000001411107c11 */ /* 0x041fe2000f8010ff */
[----:B------:R-:W-:Y:S01]  /*0a40*/  ULEA.HI.X UR12, UR11, UR15, UR12, 0x2, UP0 ;  /* 0x0000000f0b0c7291 */ /* 0x000fe200080f140c */
[----:B------:R-:W0:Y:S02]  /*0a50*/  LDCU UR11, c[0x0][0x3b0] ;  /* 0x00007600ff0b77ac */ /* 0x000e240008000800 */
[----:B------:R-:W-:-:S02]  /*0a60*/  LEA.HI.X R17, R17, UR21, R18, 0x2, P0 ;  /* 0x0000001511117c11 */ /* 0x000fc400080f1412 */
[----:B------:R-:W-:Y:S02]  /*0a70*/  MOV R18, UR13 ;  /* 0x0000000d00127c02 */ /* 0x000fe40008000f00 */
[----:B------:R-:W-:Y:S01]  /*0a80*/  MOV R19, UR12 ;  /* 0x0000000c00137c02 */ /* 0x000fe20008000f00 */
[C---:B--2---:R-:W-:Y:S01]  /*0a90*/  FMUL R29, R0.reuse, R8 ;  /* 0x00000008001d7220 */ /* 0x044fe20000400000 */
[C---:B---3--:R-:W-:Y:S01]  /*0aa0*/  FMUL R21, R0.reuse, R4 ;  /* 0x0000000400157220 */ /* 0x048fe20000400000 */
[C---:B------:R-:W-:Y:S01]  /*0ab0*/  FMUL R23, R0.reuse, R5 ;  /* 0x0000000500177220 */ /* 0x040fe20000400000 */
[C---:B------:R-:W-:Y:S01]  /*0ac0*/  FMUL R25, R0.reuse, R6 ;  /* 0x0000000600197220 */ /* 0x040fe20000400000 */
[C---:B------:R-:W-:Y:S01]  /*0ad0*/  FMUL R27, R0.reuse, R7 ;  /* 0x00000007001b7220 */ /* 0x040fe20000400000 */
[C---:B------:R-:W-:Y:S01]  /*0ae0*/  FMUL R20, R0.reuse, R9 ;  /* 0x0000000900147220 */ /* 0x040fe20000400000 */
[----:B------:R1:W-:Y:S01]  /*0af0*/  REDG.E.ADD.F32.FTZ.RN.STRONG.GPU desc[UR16][R16.64], R21 ;  /* 0x00000015100079a6 */ /* 0x0003e2000c12f310 */
[C---:B------:R-:W-:Y:S01]  /*0b00*/  FMUL R22, R0.reuse, R10 ;  /* 0x0000000a00167220 */ /* 0x040fe20000400000 */
[----:B------:R-:W-:-:S02]  /*0b10*/  FMUL R24, R0, R11 ;  /* 0x0000000b00187220 */ /* 0x000fc40000400000 */
[----:B------:R-:W-:Y:S01]  /*0b20*/  REDG.E.ADD.F32.FTZ.RN.STRONG.GPU desc[UR16][R16.64+0x4], R23 ;  /* 0x00000417100079a6 */ /* 0x000fe2000c12f310 */
[----:B------:R-:W-:Y:S02]  /*0b30*/  MOV R4, UR18 ;  /* 0x0000001200047c02 */ /* 0x000fe40008000f00 */
[----:B------:R-:W-:Y:S01]  /*0b40*/  MOV R5, UR19 ;  /* 0x0000001300057c02 */ /* 0x000fe20008000f00 */
[----:B------:R-:W-:Y:S04]  /*0b50*/  REDG.E.ADD.F32.FTZ.RN.STRONG.GPU desc[UR16][R16.64+0x8], R25 ;  /* 0x00000819100079a6 */ /* 0x000fe8000c12f310 */
[----:B------:R0:W-:Y:S04]  /*0b60*/  REDG.E.ADD.F32.FTZ.RN.STRONG.GPU desc[UR16][R16.64+0xc], R27 ;  /* 0x00000c1b100079a6 */ /* 0x0001e8000c12f310 */
[----:B------:R-:W-:Y:S04]  /*0b70*/  REDG.E.ADD.F32.FTZ.RN.STRONG.GPU desc[UR16][R18.64], R29 ;  /* 0x0000001d120079a6 */ /* 0x000fe8000c12f310 */
[----:B------:R-:W-:Y:S04]  /*0b80*/  REDG.E.ADD.F32.FTZ.RN.STRONG.GPU desc[UR16][R18.64+0x4], R20 ;  /* 0x00000414120079a6 */ /* 0x000fe8000c12f310 */
[----:B------:R-:W-:Y:S04]  /*0b90*/  REDG.E.ADD.F32.FTZ.RN.STRONG.GPU desc[UR16][R18.64+0x8], R22 ;  /* 0x00000816120079a6 */ /* 0x000fe8000c12f310 */
[----:B------:R2:W-:Y:S04]  /*0ba0*/  REDG.E.ADD.F32.FTZ.RN.STRONG.GPU desc[UR16][R18.64+0xc], R24 ;  /* 0x00000c18120079a6 */ /* 0x0005e8000c12f310 */
[----:B------:R-:W3:Y:S04]  /*0bb0*/  LDG.E.128 R8, desc[UR16][R14.64+0x10] ;  /* 0x000010100e087981 */ /* 0x000ee8000c1e1d00 */
[----:B------:R-:W4:Y:S01]  /*0bc0*/  LDG.E.128 R4, desc[UR16][R4.64+0x10] ;  /* 0x0000101004047981 */ /* 0x000f22000c1e1d00 */
[----:B------:R-:W-:-:S06]  /*0bd0*/  UIADD3 UR5, UPT, UPT, UR5, 0x4, URZ ;  /* 0x0000000405057890 */ /* 0x000fcc000fffe0ff */
[----:B-1----:R-:W-:Y:S01]  /*0be0*/  IADD3 R21, P0, PT, R2, UR5, RZ ;  /* 0x0000000502157c10 */ /* 0x002fe2000ff1e0ff */
[----:B------:R-:W-:-:S03]  /*0bf0*/  UIADD3 UR5, UP0, UPT, UR8, UR5, URZ ;  /* 0x0000000508057290 */ /* 0x000fc6000ff1e0ff */
[----:B------:R-:W-:Y:S02]  /*0c00*/  IADD3.X R26, PT, PT, RZ, R3, RZ, P0, !PT ;  /* 0x00000003ff1a7210 */ /* 0x000fe400007fe4ff */
[C---:B0-----:R-:W-:Y:S01]  /*0c10*/  LEA R16, P0, R21.reuse, UR11, 0x2 ;  /* 0x0000000b15107c11 */ /* 0x041fe2000f8010ff */
[----:B------:R-:W-:Y:S02]  /*0c20*/  UIADD3.X UR11, UPT, UPT, URZ, UR10, URZ, UP0, !UPT ;  /* 0x0000000aff0b7290 */ /* 0x000fe400087fe4ff */
[----:B------:R-:W-:Y:S01]  /*0c30*/  ULEA UR12, UP0, UR5, UR14, 0x2 ;  /* 0x0000000e050c7291 */ /* 0x000fe2000f8010ff */
[----:B------:R-:W-:-:S03]  /*0c40*/  LEA.HI.X R17, R21, UR21, R26, 0x2, P0 ;  /* 0x0000001515117c11 */ /* 0x000fc600080f141a */
[----:B------:R-:W-:Y:S01]  /*0c50*/  ULEA.HI.X UR11, UR5, UR15, UR11, 0x2, UP0 ;  /* 0x0000000f050b7291 */ /* 0x000fe200080f140b */
[C---:B---3--:R-:W-:Y:S01]  /*0c60*/  FMUL R21, R0.reuse, R9 ;  /* 0x0000000900157220 */ /* 0x048fe20000400000 */
[C---:B------:R-:W-:Y:S01]  /*0c70*/  FMUL R25, R0.reuse, R11 ;  /* 0x0000000b00197220 */ /* 0x040fe20000400000 */
[C---:B----4-:R-:W-:Y:S01]  /*0c80*/  FMUL R9, R0.reuse, R4 ;  /* 0x0000000400097220 */ /* 0x050fe20000400000 */
[C---:B------:R-:W-:Y:S01]  /*0c90*/  FMUL R11, R0.reuse, R5 ;  /* 0x00000005000b7220 */ /* 0x040fe20000400000 */
[C---:B------:R-:W-:Y:S01]  /*0ca0*/  FMUL R15, R0.reuse, R6 ;  /* 0x00000006000f7220 */ /* 0x040fe20000400000 */
[C---:B------:R-:W-:Y:S01]  /*0cb0*/  FMUL R7, R0.reuse, R7 ;  /* 0x0000000700077220 */ /* 0x040fe20000400000 */
[C---:B--2---:R-:W-:Y:S01]  /*0cc0*/  FMUL R19, R0.reuse, R8 ;  /* 0x0000000800137220 */ /* 0x044fe20000400000 */
[----:B------:R-:W-:Y:S01]  /*0cd0*/  MOV R4, UR12 ;  /* 0x0000000c00047c02 */ /* 0x000fe20008000f00 */
[----:B------:R1:W-:Y:S01]  /*0ce0*/  REDG.E.ADD.F32.FTZ.RN.STRONG.GPU desc[UR16][R16.64], R9 ;  /* 0x00000009100079a6 */ /* 0x0003e2000c12f310 */
[----:B------:R-:W-:Y:S01]  /*0cf0*/  MOV R5, UR11 ;  /* 0x0000000b00057c02 */ /* 0x000fe20008000f00 */
        /* <DEDUP_REMOVED lines=8> */
[----:B------:R-:W-:-:S12]  /*0d80*/  UIADD3 UR4, UPT, UPT, UR4, 0x2, URZ ;  /* 0x0000000204047890 */ /* 0x000fd8000fffe0ff */
.L_x_2:
[----:B------:R-:W-:-:S04]  /*0d90*/  ULOP3.LUT UR9, UR9, 0x1, URZ, 0xc0, !UPT ;  /* 0x0000000109097892 */ /* 0x000fc8000f8ec0ff */
[----:B------:R-:W-:-:S06]  /*0da0*/  UISETP.NE.U32.AND UP0, UPT, UR9, 0x1, UPT ;  /* 0x000000010900788c */ /* 0x000fcc000bf05070 */
[----:B------:R-:W-:-:S13]  /*0db0*/  PLOP3.LUT P0, PT, PT, PT, UP0, 0x80, 0x8 ;  /* 0x000000000008781c */ /* 0x000fda0003f0f008 */
[----:B------:R-:W-:Y:S05]  /*0dc0*/  @P0 EXIT ;  /* 0x000000000000094d */ /* 0x000fea0003800000 */
[----:B------:R-:W-:Y:S02]  /*0dd0*/  UIMAD.WIDE.U32 UR6, UR4, 0x10, UR6 ;  /* 0x00000010040678a5 */ /* 0x000fe4000f8e0006 */
[----:B-1----:R-:W-:Y:S01]  /*0de0*/  MOV R9, UR4 ;  /* 0x0000000400097c02 */ /* 0x002fe20008000f00 */
[----:B------:R-:W1:Y:S03]  /*0df0*/  LDCU.64 UR12, c[0x0][0x3b0] ;  /* 0x00007600ff0c77ac */ /* 0x000e660008000a00 */
[----:B0-----:R-:W-:Y:S01]  /*0e00*/  MOV R4, UR6 ;  /* 0x0000000600047c02 */ /* 0x001fe20008000f00 */
[----:B------:R-:W-:Y:S01]  /*0e10*/  IMAD.WIDE.U32 R8, R9, 0x10, R12 ;  /* 0x0000001009087825 */ /* 0x000fe200078e000c */
[----:B------:R-:W-:-:S03]  /*0e20*/  MOV R5, UR7 ;  /* 0x0000000700057c02 */ /* 0x000fc60008000f00 */
[----:B------:R-:W0:Y:S02]  /*0e30*/  LDCU.64 UR6, c[0x0][0x3a8] ;  /* 0x00007500ff0677ac */ /* 0x000e240008000a00 */
[----:B------:R-:W2:Y:S04]  /*0e40*/  LDG.E.128 R8, desc[UR16][R8.64] ;  /* 0x0000001008087981 */ /* 0x000ea8000c1e1d00 */
[----:B------:R-:W3:Y:S01]  /*0e50*/  LDG.E.128 R4, desc[UR16][R4.64] ;  /* 0x0000001004047981 */ /* 0x000ee2000c1e1d00 */
[----:B------:R-:W-:-:S06]  /*0e60*/  USHF.L.U32 UR4, UR4, 0x2, URZ ;  /* 0x0000000204047899 */ /* 0x000fcc00080006ff */
[----:B------:R-:W-:Y:S01]  /*0e70*/  IADD3 R12, P0, PT, R2, UR4, RZ ;  /* 0x00000004020c7c10 */ /* 0x000fe2000ff1e0ff */
[----:B------:R-:W-:-:S04]  /*0e80*/  UIADD3 UR4, UP0, UPT, UR8, UR4, URZ ;  /* 0x0000000408047290 */ /* 0x000fc8000ff1e0ff */
[----:B------:R-:W-:Y:S01]  /*0e90*/  UIADD3.X UR10, UPT, UPT, URZ, UR10, URZ, UP0, !UPT ;  /* 0x0000000aff0a7290 */ /* 0x000fe200087fe4ff */
[----:B------:R-:W-:Y:S01]  /*0ea0*/  IADD3.X R3, PT, PT, RZ, R3, RZ, P0, !PT ;  /* 0x00000003ff037210 */ /* 0x000fe200007fe4ff */
[----:B0-----:R-:W-:Y:S01]  /*0eb0*/  ULEA UR5, UP0, UR4, UR6, 0x2 ;  /* 0x0000000604057291 */ /* 0x001fe2000f8010ff */
[----:B-1----:R-:W-:-:S03]  /*0ec0*/  LEA R2, P0, R12, UR12, 0x2 ;  /* 0x0000000c0c027c11 */ /* 0x002fc6000f8010ff */
[----:B------:R-:W-:Y:S01]  /*0ed0*/  ULEA.HI.X UR10, UR4, UR7, UR10, 0x2, UP0 ;  /* 0x00000007040a7291 */ /* 0x000fe200080f140a */
[----:B------:R-:W-:Y:S01]  /*0ee0*/  LEA.HI.X R3, R12, UR13, R3, 0x2, P0 ;  /* 0x0000000d0c037c11 */ /* 0x000fe200080f1403 */
[C---:B--2---:R-:W-:Y:S01]  /*0ef0*/  FMUL R19, R0.reuse, R8 ;  /* 0x0000000800137220 */ /* 0x044fe20000400000 */
[C---:B---3--:R-:W-:Y:S01]  /*0f00*/  FMUL R13, R0.reuse, R4 ;  /* 0x00000004000d7220 */ /* 0x048fe20000400000 */
[C---:B------:R-:W-:Y:S01]  /*0f10*/  FMUL R15, R0.reuse, R5 ;  /* 0x00000005000f7220 */ /* 0x040fe20000400000 */
[C---:B------:R-:W-:Y:S01]  /*0f20*/  FMUL R17, R0.reuse, R6 ;  /* 0x0000000600117220 */ /* 0x040fe20000400000 */
[C---:B------:R-:W-:Y:S01]  /*0f30*/  FMUL R7, R0.reuse, R7 ;  /* 0x0000000700077220 */ /* 0x040fe20000400000 */
[----:B------:R-:W-:Y:S01]  /*0f40*/  MOV R4, UR5 ;  /* 0x0000000500047c02 */ /* 0x000fe20008000f00 */
[C---:B------:R-:W-:Y:S01]  /*0f50*/  FMUL R9, R0.reuse, R9 ;  /* 0x0000000900097220 */ /* 0x040fe20000400000 */
[----:B------:R-:W-:Y:S01]  /*0f60*/  MOV R5, UR10 ;  /* 0x0000000a00057c02 */ /* 0x000fe20008000f00 */
[----:B------:R-:W-:Y:S01]  /*0f70*/  REDG.E.ADD.F32.FTZ.RN.STRONG.GPU desc[UR16][R2.64], R13 ;  /* 0x0000000d020079a6 */ /* 0x000fe2000c12f310 */
[C---:B------:R-:W-:Y:S01]  /*0f80*/  FMUL R21, R0.reuse, R10 ;  /* 0x0000000a00157220 */ /* 0x040fe20000400000 */
[----:B------:R-:W-:-:S02]  /*0f90*/  FMUL R11, R0, R11 ;  /* 0x0000000b000b7220 */ /* 0x000fc40000400000 */
[----:B------:R-:W-:Y:S04]  /*0fa0*/  REDG.E.ADD.F32.FTZ.RN.STRONG.GPU desc[UR16][R2.64+0x4], R15 ;  /* 0x0000040f020079a6 */ /* 0x000fe8000c12f310 */
[----:B------:R-:W-:Y:S04]  /*0fb0*/  REDG.E.ADD.F32.FTZ.RN.STRONG.GPU desc[UR16][R2.64+0x8], R17 ;  /* 0x00000811020079a6 */ /* 0x000fe8000c12f310 */
[----:B------:R-:W-:Y:S04]  /*0fc0*/  REDG.E.ADD.F32.FTZ.RN.STRONG.GPU desc[UR16][R2.64+0xc], R7 ;  /* 0x00000c07020079a6 */ /* 0x000fe8000c12f310 */
[----:B------:R-:W-:Y:S04]  /*0fd0*/  REDG.E.ADD.F32.FTZ.RN.STRONG.GPU desc[UR16][R4.64], R19 ;  /* 0x00000013040079a6 */ /* 0x000fe8000c12f310 */
[----:B------:R-:W-:Y:S04]  /*0fe0*/  REDG.E.ADD.F32.FTZ.RN.STRONG.GPU desc[UR16][R4.64+0x4], R9 ;  /* 0x00000409040079a6 */ /* 0x000fe8000c12f310 */
[----:B------:R-:W-:Y:S04]  /*0ff0*/  REDG.E.ADD.F32.FTZ.RN.STRONG.GPU desc[UR16][R4.64+0x8], R21 ;  /* 0x00000815040079a6 */ /* 0x000fe8000c12f310 */
[----:B------:R-:W-:Y:S01]  /*1000*/  REDG.E.ADD.F32.FTZ.RN.STRONG.GPU desc[UR16][R4.64+0xc], R11 ;  /* 0x00000c0b040079a6 */ /* 0x000fe2000c12f310 */
[----:B------:R-:W-:Y:S05]  /*1010*/  EXIT ;  /* 0x000000000000794d */ /* 0x000fea0003800000 */
.L_x_3:
[----:B------:R-:W-:-:S00]  /*1020*/  BRA `(.L_x_3) ;  /* 0xfffffffc00fc7947 */ /* 0x000fc0000383ffff */
[----:B------:R-:W-:-:S00]  /*1030*/  NOP ;  /* 0x0000000000007918 */ /* 0x000fc00000000000 */
        /* <DEDUP_REMOVED lines=12> */
.L_x_4:


//--------------------- .nv.shared.reserved.0     --------------------------
	.section	.nv.shared.reserved.0,"aw",@nobits
	.weak		__nv_reservedSMEM_offset_0_alias
	.size		__nv_reservedSMEM_offset_0_alias, 0, 64
	.other		__nv_reservedSMEM_offset_0_alias,@"STO_CUDA_RESERVED_SHARED STV_DEFAULT"
__nv_reservedSMEM_offset_0_alias:
	.zero		0
	.zero		64


//--------------------- .nv.constant0.kernel      --------------------------
	.section	.nv.constant0.kernel,"a",@progbits
	.sectionflags	@""
	.align	4
.nv.constant0.kernel:
	.zero		960


//--------------------- SYMBOLS --------------------------

	.type		.nv.reservedSmem.offset0,@object
	.size		.nv.reservedSmem.offset0,0x4
